//
// Generated by NVIDIA NVVM Compiler
//
// Compiler Build ID: CL-36424714
// Cuda compilation tools, release 13.0, V13.0.88
// Based on NVVM 20.0.0
//

.version 9.0
.target sm_100
.address_size 64

	// .globl	_Z8tcMatMulPK6__halfS1_PS_

.visible .entry _Z8tcMatMulPK6__halfS1_PS_(
	.param .u64 .ptr .align 1 _Z8tcMatMulPK6__halfS1_PS__param_0,
	.param .u64 .ptr .align 1 _Z8tcMatMulPK6__halfS1_PS__param_1,
	.param .u64 .ptr .align 1 _Z8tcMatMulPK6__halfS1_PS__param_2
)
{
	.reg .pred 	%p<2>;
	.reg .b16 	%rs<2>;
	.reg .b32 	%r<323>;
	.reg .b32 	%f<2>;
	.reg .b64 	%rd<11>;

	ld.param.u64 	%rd7, [_Z8tcMatMulPK6__halfS1_PS__param_0];
	ld.param.u64 	%rd8, [_Z8tcMatMulPK6__halfS1_PS__param_1];
	ld.param.u64 	%rd9, [_Z8tcMatMulPK6__halfS1_PS__param_2];
	cvta.to.global.u64 	%rd1, %rd9;
	cvta.to.global.u64 	%rd2, %rd8;
	cvta.to.global.u64 	%rd3, %rd7;
	mov.f32 	%f1, 0f00000000;
	// begin inline asm
	{  cvt.rn.f16.f32 %rs1, %f1;}

	// end inline asm
	mov.b32 	%r1, {%rs1, %rs1};
	mov.b64 	%rd10, 10000000;
$L__BB0_1:
	mov.b32 	%r2, 16;
	wmma.load.a.sync.aligned.col.m16n16k16.global.f16 	{%r3, %r4, %r5, %r6, %r7, %r8, %r9, %r10}, [%rd3], %r2;
	wmma.load.b.sync.aligned.col.m16n16k16.global.f16 	{%r11, %r12, %r13, %r14, %r15, %r16, %r17, %r18}, [%rd2], %r2;
	wmma.mma.sync.aligned.col.col.m16n16k16.f16.f16 {%r19, %r20, %r21, %r22}, {%r3, %r4, %r5, %r6, %r7, %r8, %r9, %r10}, {%r11, %r12, %r13, %r14, %r15, %r16, %r17, %r18}, {%r1, %r1, %r1, %r1};
	wmma.store.d.sync.aligned.col.m16n16k16.global.f16 	[%rd1], {%r19, %r20, %r21, %r22}, %r2;
	wmma.load.a.sync.aligned.col.m16n16k16.global.f16 	{%r23, %r24, %r25, %r26, %r27, %r28, %r29, %r30}, [%rd3], %r2;
	wmma.load.b.sync.aligned.col.m16n16k16.global.f16 	{%r31, %r32, %r33, %r34, %r35, %r36, %r37, %r38}, [%rd2], %r2;
	wmma.mma.sync.aligned.col.col.m16n16k16.f16.f16 {%r39, %r40, %r41, %r42}, {%r23, %r24, %r25, %r26, %r27, %r28, %r29, %r30}, {%r31, %r32, %r33, %r34, %r35, %r36, %r37, %r38}, {%r1, %r1, %r1, %r1};
	wmma.store.d.sync.aligned.col.m16n16k16.global.f16 	[%rd1], {%r39, %r40, %r41, %r42}, %r2;
	wmma.load.a.sync.aligned.col.m16n16k16.global.f16 	{%r43, %r44, %r45, %r46, %r47, %r48, %r49, %r50}, [%rd3], %r2;
	wmma.load.b.sync.aligned.col.m16n16k16.global.f16 	{%r51, %r52, %r53, %r54, %r55, %r56, %r57, %r58}, [%rd2], %r2;
	wmma.mma.sync.aligned.col.col.m16n16k16.f16.f16 {%r59, %r60, %r61, %r62}, {%r43, %r44, %r45, %r46, %r47, %r48, %r49, %r50}, {%r51, %r52, %r53, %r54, %r55, %r56, %r57, %r58}, {%r1, %r1, %r1, %r1};
	wmma.store.d.sync.aligned.col.m16n16k16.global.f16 	[%rd1], {%r59, %r60, %r61, %r62}, %r2;
	wmma.load.a.sync.aligned.col.m16n16k16.global.f16 	{%r63, %r64, %r65, %r66, %r67, %r68, %r69, %r70}, [%rd3], %r2;
	wmma.load.b.sync.aligned.col.m16n16k16.global.f16 	{%r71, %r72, %r73, %r74, %r75, %r76, %r77, %r78}, [%rd2], %r2;
	wmma.mma.sync.aligned.col.col.m16n16k16.f16.f16 {%r79, %r80, %r81, %r82}, {%r63, %r64, %r65, %r66, %r67, %r68, %r69, %r70}, {%r71, %r72, %r73, %r74, %r75, %r76, %r77, %r78}, {%r1, %r1, %r1, %r1};
	wmma.store.d.sync.aligned.col.m16n16k16.global.f16 	[%rd1], {%r79, %r80, %r81, %r82}, %r2;
	wmma.load.a.sync.aligned.col.m16n16k16.global.f16 	{%r83, %r84, %r85, %r86, %r87, %r88, %r89, %r90}, [%rd3], %r2;
	wmma.load.b.sync.aligned.col.m16n16k16.global.f16 	{%r91, %r92, %r93, %r94, %r95, %r96, %r97, %r98}, [%rd2], %r2;
	wmma.mma.sync.aligned.col.col.m16n16k16.f16.f16 {%r99, %r100, %r101, %r102}, {%r83, %r84, %r85, %r86, %r87, %r88, %r89, %r90}, {%r91, %r92, %r93, %r94, %r95, %r96, %r97, %r98}, {%r1, %r1, %r1, %r1};
	wmma.store.d.sync.aligned.col.m16n16k16.global.f16 	[%rd1], {%r99, %r100, %r101, %r102}, %r2;
	wmma.load.a.sync.aligned.col.m16n16k16.global.f16 	{%r103, %r104, %r105, %r106, %r107, %r108, %r109, %r110}, [%rd3], %r2;
	wmma.load.b.sync.aligned.col.m16n16k16.global.f16 	{%r111, %r112, %r113, %r114, %r115, %r116, %r117, %r118}, [%rd2], %r2;
	wmma.mma.sync.aligned.col.col.m16n16k16.f16.f16 {%r119, %r120, %r121, %r122}, {%r103, %r104, %r105, %r106, %r107, %r108, %r109, %r110}, {%r111, %r112, %r113, %r114, %r115, %r116, %r117, %r118}, {%r1, %r1, %r1, %r1};
	wmma.store.d.sync.aligned.col.m16n16k16.global.f16 	[%rd1], {%r119, %r120, %r121, %r122}, %r2;
	wmma.load.a.sync.aligned.col.m16n16k16.global.f16 	{%r123, %r124, %r125, %r126, %r127, %r128, %r129, %r130}, [%rd3], %r2;
	wmma.load.b.sync.aligned.col.m16n16k16.global.f16 	{%r131, %r132, %r133, %r134, %r135, %r136, %r137, %r138}, [%rd2], %r2;
	wmma.mma.sync.aligned.col.col.m16n16k16.f16.f16 {%r139, %r140, %r141, %r142}, {%r123, %r124, %r125, %r126, %r127, %r128, %r129, %r130}, {%r131, %r132, %r133, %r134, %r135, %r136, %r137, %r138}, {%r1, %r1, %r1, %r1};
	wmma.store.d.sync.aligned.col.m16n16k16.global.f16 	[%rd1], {%r139, %r140, %r141, %r142}, %r2;
	wmma.load.a.sync.aligned.col.m16n16k16.global.f16 	{%r143, %r144, %r145, %r146, %r147, %r148, %r149, %r150}, [%rd3], %r2;
	wmma.load.b.sync.aligned.col.m16n16k16.global.f16 	{%r151, %r152, %r153, %r154, %r155, %r156, %r157, %r158}, [%rd2], %r2;
	wmma.mma.sync.aligned.col.col.m16n16k16.f16.f16 {%r159, %r160, %r161, %r162}, {%r143, %r144, %r145, %r146, %r147, %r148, %r149, %r150}, {%r151, %r152, %r153, %r154, %r155, %r156, %r157, %r158}, {%r1, %r1, %r1, %r1};
	wmma.store.d.sync.aligned.col.m16n16k16.global.f16 	[%rd1], {%r159, %r160, %r161, %r162}, %r2;
	wmma.load.a.sync.aligned.col.m16n16k16.global.f16 	{%r163, %r164, %r165, %r166, %r167, %r168, %r169, %r170}, [%rd3], %r2;
	wmma.load.b.sync.aligned.col.m16n16k16.global.f16 	{%r171, %r172, %r173, %r174, %r175, %r176, %r177, %r178}, [%rd2], %r2;
	wmma.mma.sync.aligned.col.col.m16n16k16.f16.f16 {%r179, %r180, %r181, %r182}, {%r163, %r164, %r165, %r166, %r167, %r168, %r169, %r170}, {%r171, %r172, %r173, %r174, %r175, %r176, %r177, %r178}, {%r1, %r1, %r1, %r1};
	wmma.store.d.sync.aligned.col.m16n16k16.global.f16 	[%rd1], {%r179, %r180, %r181, %r182}, %r2;
	wmma.load.a.sync.aligned.col.m16n16k16.global.f16 	{%r183, %r184, %r185, %r186, %r187, %r188, %r189, %r190}, [%rd3], %r2;
	wmma.load.b.sync.aligned.col.m16n16k16.global.f16 	{%r191, %r192, %r193, %r194, %r195, %r196, %r197, %r198}, [%rd2], %r2;
	wmma.mma.sync.aligned.col.col.m16n16k16.f16.f16 {%r199, %r200, %r201, %r202}, {%r183, %r184, %r185, %r186, %r187, %r188, %r189, %r190}, {%r191, %r192, %r193, %r194, %r195, %r196, %r197, %r198}, {%r1, %r1, %r1, %r1};
	wmma.store.d.sync.aligned.col.m16n16k16.global.f16 	[%rd1], {%r199, %r200, %r201, %r202}, %r2;
	wmma.load.a.sync.aligned.col.m16n16k16.global.f16 	{%r203, %r204, %r205, %r206, %r207, %r208, %r209, %r210}, [%rd3], %r2;
	wmma.load.b.sync.aligned.col.m16n16k16.global.f16 	{%r211, %r212, %r213, %r214, %r215, %r216, %r217, %r218}, [%rd2], %r2;
	wmma.mma.sync.aligned.col.col.m16n16k16.f16.f16 {%r219, %r220, %r221, %r222}, {%r203, %r204, %r205, %r206, %r207, %r208, %r209, %r210}, {%r211, %r212, %r213, %r214, %r215, %r216, %r217, %r218}, {%r1, %r1, %r1, %r1};
	wmma.store.d.sync.aligned.col.m16n16k16.global.f16 	[%rd1], {%r219, %r220, %r221, %r222}, %r2;
	wmma.load.a.sync.aligned.col.m16n16k16.global.f16 	{%r223, %r224, %r225, %r226, %r227, %r228, %r229, %r230}, [%rd3], %r2;
	wmma.load.b.sync.aligned.col.m16n16k16.global.f16 	{%r231, %r232, %r233, %r234, %r235, %r236, %r237, %r238}, [%rd2], %r2;
	wmma.mma.sync.aligned.col.col.m16n16k16.f16.f16 {%r239, %r240, %r241, %r242}, {%r223, %r224, %r225, %r226, %r227, %r228, %r229, %r230}, {%r231, %r232, %r233, %r234, %r235, %r236, %r237, %r238}, {%r1, %r1, %r1, %r1};
	wmma.store.d.sync.aligned.col.m16n16k16.global.f16 	[%rd1], {%r239, %r240, %r241, %r242}, %r2;
	wmma.load.a.sync.aligned.col.m16n16k16.global.f16 	{%r243, %r244, %r245, %r246, %r247, %r248, %r249, %r250}, [%rd3], %r2;
	wmma.load.b.sync.aligned.col.m16n16k16.global.f16 	{%r251, %r252, %r253, %r254, %r255, %r256, %r257, %r258}, [%rd2], %r2;
	wmma.mma.sync.aligned.col.col.m16n16k16.f16.f16 {%r259, %r260, %r261, %r262}, {%r243, %r244, %r245, %r246, %r247, %r248, %r249, %r250}, {%r251, %r252, %r253, %r254, %r255, %r256, %r257, %r258}, {%r1, %r1, %r1, %r1};
	wmma.store.d.sync.aligned.col.m16n16k16.global.f16 	[%rd1], {%r259, %r260, %r261, %r262}, %r2;
	wmma.load.a.sync.aligned.col.m16n16k16.global.f16 	{%r263, %r264, %r265, %r266, %r267, %r268, %r269, %r270}, [%rd3], %r2;
	wmma.load.b.sync.aligned.col.m16n16k16.global.f16 	{%r271, %r272, %r273, %r274, %r275, %r276, %r277, %r278}, [%rd2], %r2;
	wmma.mma.sync.aligned.col.col.m16n16k16.f16.f16 {%r279, %r280, %r281, %r282}, {%r263, %r264, %r265, %r266, %r267, %r268, %r269, %r270}, {%r271, %r272, %r273, %r274, %r275, %r276, %r277, %r278}, {%r1, %r1, %r1, %r1};
	wmma.store.d.sync.aligned.col.m16n16k16.global.f16 	[%rd1], {%r279, %r280, %r281, %r282}, %r2;
	wmma.load.a.sync.aligned.col.m16n16k16.global.f16 	{%r283, %r284, %r285, %r286, %r287, %r288, %r289, %r290}, [%rd3], %r2;
	wmma.load.b.sync.aligned.col.m16n16k16.global.f16 	{%r291, %r292, %r293, %r294, %r295, %r296, %r297, %r298}, [%rd2], %r2;
	wmma.mma.sync.aligned.col.col.m16n16k16.f16.f16 {%r299, %r300, %r301, %r302}, {%r283, %r284, %r285, %r286, %r287, %r288, %r289, %r290}, {%r291, %r292, %r293, %r294, %r295, %r296, %r297, %r298}, {%r1, %r1, %r1, %r1};
	wmma.store.d.sync.aligned.col.m16n16k16.global.f16 	[%rd1], {%r299, %r300, %r301, %r302}, %r2;
	wmma.load.a.sync.aligned.col.m16n16k16.global.f16 	{%r303, %r304, %r305, %r306, %r307, %r308, %r309, %r310}, [%rd3], %r2;
	wmma.load.b.sync.aligned.col.m16n16k16.global.f16 	{%r311, %r312, %r313, %r314, %r315, %r316, %r317, %r318}, [%rd2], %r2;
	wmma.mma.sync.aligned.col.col.m16n16k16.f16.f16 {%r319, %r320, %r321, %r322}, {%r303, %r304, %r305, %r306, %r307, %r308, %r309, %r310}, {%r311, %r312, %r313, %r314, %r315, %r316, %r317, %r318}, {%r1, %r1, %r1, %r1};
	wmma.store.d.sync.aligned.col.m16n16k16.global.f16 	[%rd1], {%r319, %r320, %r321, %r322}, %r2;
	add.s64 	%rd10, %rd10, -16;
	setp.ne.s64 	%p1, %rd10, 0;
	@%p1 bra 	$L__BB0_1;
	ret;

}
	// .globl	_Z8cuMatMulPK6__halfS1_PS_
.visible .entry _Z8cuMatMulPK6__halfS1_PS_(
	.param .u64 .ptr .align 1 _Z8cuMatMulPK6__halfS1_PS__param_0,
	.param .u64 .ptr .align 1 _Z8cuMatMulPK6__halfS1_PS__param_1,
	.param .u64 .ptr .align 1 _Z8cuMatMulPK6__halfS1_PS__param_2
)
{
	.reg .pred 	%p<2>;
	.reg .b16 	%rs<99>;
	.reg .b32 	%r<6>;
	.reg .b64 	%rd<14>;

	mov.b32 	%r1, 4;
	// begin inline asm
	cvt.rn.f16.s32 %rs2, %r1;
	// end inline asm
	mov.b64 	%rd13, 10000000;
	mov.u32 	%r2, %ctaid.x;
	mov.u32 	%r3, %ntid.x;
	mov.u32 	%r4, %tid.x;
	mad.lo.s32 	%r5, %r2, %r3, %r4;
	mul.wide.s32 	%rd7, %r5, 2;
$L__BB1_1:
	ld.param.u64 	%rd12, [_Z8cuMatMulPK6__halfS1_PS__param_2];
	ld.param.u64 	%rd11, [_Z8cuMatMulPK6__halfS1_PS__param_1];
	cvta.to.global.u64 	%rd6, %rd11;
	add.s64 	%rd8, %rd6, %rd7;
	ld.global.u16 	%rs4, [%rd8];
	// begin inline asm
	{add.f16 %rs3,%rs4,%rs2;
}
	// end inline asm
	cvta.to.global.u64 	%rd9, %rd12;
	add.s64 	%rd10, %rd9, %rd7;
	st.global.u16 	[%rd10], %rs3;
	ld.global.u16 	%rs7, [%rd8+32];
	// begin inline asm
	{add.f16 %rs6,%rs7,%rs2;
}
	// end inline asm
	st.global.u16 	[%rd10+32], %rs6;
	ld.global.u16 	%rs10, [%rd8+64];
	// begin inline asm
	{add.f16 %rs9,%rs10,%rs2;
}
	// end inline asm
	st.global.u16 	[%rd10+64], %rs9;
	ld.global.u16 	%rs13, [%rd8+96];
	// begin inline asm
	{add.f16 %rs12,%rs13,%rs2;
}
	// end inline asm
	st.global.u16 	[%rd10+96], %rs12;
	ld.global.u16 	%rs16, [%rd8+128];
	// begin inline asm
	{add.f16 %rs15,%rs16,%rs2;
}
	// end inline asm
	st.global.u16 	[%rd10+128], %rs15;
	ld.global.u16 	%rs19, [%rd8+160];
	// begin inline asm
	{add.f16 %rs18,%rs19,%rs2;
}
	// end inline asm
	st.global.u16 	[%rd10+160], %rs18;
	ld.global.u16 	%rs22, [%rd8+192];
	// begin inline asm
	{add.f16 %rs21,%rs22,%rs2;
}
	// end inline asm
	st.global.u16 	[%rd10+192], %rs21;
	ld.global.u16 	%rs25, [%rd8+224];
	// begin inline asm
	{add.f16 %rs24,%rs25,%rs2;
}
	// end inline asm
	st.global.u16 	[%rd10+224], %rs24;
	ld.global.u16 	%rs28, [%rd8+256];
	// begin inline asm
	{add.f16 %rs27,%rs28,%rs2;
}
	// end inline asm
	st.global.u16 	[%rd10+256], %rs27;
	ld.global.u16 	%rs31, [%rd8+288];
	// begin inline asm
	{add.f16 %rs30,%rs31,%rs2;
}
	// end inline asm
	st.global.u16 	[%rd10+288], %rs30;
	ld.global.u16 	%rs34, [%rd8+320];
	// begin inline asm
	{add.f16 %rs33,%rs34,%rs2;
}
	// end inline asm
	st.global.u16 	[%rd10+320], %rs33;
	ld.global.u16 	%rs37, [%rd8+352];
	// begin inline asm
	{add.f16 %rs36,%rs37,%rs2;
}
	// end inline asm
	st.global.u16 	[%rd10+352], %rs36;
	ld.global.u16 	%rs40, [%rd8+384];
	// begin inline asm
	{add.f16 %rs39,%rs40,%rs2;
}
	// end inline asm
	st.global.u16 	[%rd10+384], %rs39;
	ld.global.u16 	%rs43, [%rd8+416];
	// begin inline asm
	{add.f16 %rs42,%rs43,%rs2;
}
	// end inline asm
	st.global.u16 	[%rd10+416], %rs42;
	ld.global.u16 	%rs46, [%rd8+448];
	// begin inline asm
	{add.f16 %rs45,%rs46,%rs2;
}
	// end inline asm
	st.global.u16 	[%rd10+448], %rs45;
	ld.global.u16 	%rs49, [%rd8+480];
	// begin inline asm
	{add.f16 %rs48,%rs49,%rs2;
}
	// end inline asm
	st.global.u16 	[%rd10+480], %rs48;
	ld.global.u16 	%rs52, [%rd8];
	// begin inline asm
	{add.f16 %rs51,%rs52,%rs2;
}
	// end inline asm
	st.global.u16 	[%rd10], %rs51;
	ld.global.u16 	%rs55, [%rd8+32];
	// begin inline asm
	{add.f16 %rs54,%rs55,%rs2;
}
	// end inline asm
	st.global.u16 	[%rd10+32], %rs54;
	ld.global.u16 	%rs58, [%rd8+64];
	// begin inline asm
	{add.f16 %rs57,%rs58,%rs2;
}
	// end inline asm
	st.global.u16 	[%rd10+64], %rs57;
	ld.global.u16 	%rs61, [%rd8+96];
	// begin inline asm
	{add.f16 %rs60,%rs61,%rs2;
}
	// end inline asm
	st.global.u16 	[%rd10+96], %rs60;
	ld.global.u16 	%rs64, [%rd8+128];
	// begin inline asm
	{add.f16 %rs63,%rs64,%rs2;
}
	// end inline asm
	st.global.u16 	[%rd10+128], %rs63;
	ld.global.u16 	%rs67, [%rd8+160];
	// begin inline asm
	{add.f16 %rs66,%rs67,%rs2;
}
	// end inline asm
	st.global.u16 	[%rd10+160], %rs66;
	ld.global.u16 	%rs70, [%rd8+192];
	// begin inline asm
	{add.f16 %rs69,%rs70,%rs2;
}
	// end inline asm
	st.global.u16 	[%rd10+192], %rs69;
	ld.global.u16 	%rs73, [%rd8+224];
	// begin inline asm
	{add.f16 %rs72,%rs73,%rs2;
}
	// end inline asm
	st.global.u16 	[%rd10+224], %rs72;
	ld.global.u16 	%rs76, [%rd8+256];
	// begin inline asm
	{add.f16 %rs75,%rs76,%rs2;
}
	// end inline asm
	st.global.u16 	[%rd10+256], %rs75;
	ld.global.u16 	%rs79, [%rd8+288];
	// begin inline asm
	{add.f16 %rs78,%rs79,%rs2;
}
	// end inline asm
	st.global.u16 	[%rd10+288], %rs78;
	ld.global.u16 	%rs82, [%rd8+320];
	// begin inline asm
	{add.f16 %rs81,%rs82,%rs2;
}
	// end inline asm
	st.global.u16 	[%rd10+320], %rs81;
	ld.global.u16 	%rs85, [%rd8+352];
	// begin inline asm
	{add.f16 %rs84,%rs85,%rs2;
}
	// end inline asm
	st.global.u16 	[%rd10+352], %rs84;
	ld.global.u16 	%rs88, [%rd8+384];
	// begin inline asm
	{add.f16 %rs87,%rs88,%rs2;
}
	// end inline asm
	st.global.u16 	[%rd10+384], %rs87;
	ld.global.u16 	%rs91, [%rd8+416];
	// begin inline asm
	{add.f16 %rs90,%rs91,%rs2;
}
	// end inline asm
	st.global.u16 	[%rd10+416], %rs90;
	ld.global.u16 	%rs94, [%rd8+448];
	// begin inline asm
	{add.f16 %rs93,%rs94,%rs2;
}
	// end inline asm
	st.global.u16 	[%rd10+448], %rs93;
	ld.global.u16 	%rs97, [%rd8+480];
	// begin inline asm
	{add.f16 %rs96,%rs97,%rs2;
}
	// end inline asm
	st.global.u16 	[%rd10+480], %rs96;
	add.s64 	%rd13, %rd13, -2;
	setp.ne.s64 	%p1, %rd13, 0;
	@%p1 bra 	$L__BB1_1;
	ret;

}


// ===== COMPILED SASS (sm_100) =====

	.target	sm_100

	.elftype	@"ET_EXEC"


//--------------------- .note.nv.tkinfo           --------------------------
	.section	.note.nv.tkinfo,"",@"SHT_NOTE"
	.sectionflags	@"SHF_NOTE_NV_TKINFO"
	.tkinfo
        /*0018*/ 	.word	0x00000002
        /*0030*/ 	.string	""
        /*0030*/ 	.string	"ptxas"
        /*0030*/ 	.string	"Cuda compilation tools, release 13.0, V13.0.88"
        /*0030*/ 	.string	"Build cuda_13.0.r13.0/compiler.36424714_0"
        /*0030*/ 	.string	"-arch sm_100 -m 64 "



//--------------------- .note.nv.cuinfo           --------------------------
	.section	.note.nv.cuinfo,"",@"SHT_NOTE"
	.sectionflags	@"SHF_NOTE_NV_CUINFO"
        /*0018*/ 	.short	0x0002
        /*001a*/ 	.short	0x0064
        /*001c*/ 	.short	0x0082
	.zero		2


//--------------------- .nv.info                  --------------------------
	.section	.nv.info,"",@"SHT_CUDA_INFO"
	.align	4


	//----- nvinfo : EIATTR_REGCOUNT
	.align		4
        /*0000*/ 	.byte	0x04, 0x2f
        /*0002*/ 	.short	(.L_1 - .L_0)
	.align		4
.L_0:
        /*0004*/ 	.word	index@(_Z8tcMatMulPK6__halfS1_PS_)
        /*0008*/ 	.word	0x00000018


	//----- nvinfo : EIATTR_FRAME_SIZE
	.align		4
.L_1:
        /*000c*/ 	.byte	0x04, 0x11
        /*000e*/ 	.short	(.L_3 - .L_2)
	.align		4
.L_2:
        /*0010*/ 	.word	index@(_Z8tcMatMulPK6__halfS1_PS_)
        /*0014*/ 	.word	0x00000000


	//----- nvinfo : EIATTR_REGCOUNT
	.align		4
.L_3:
        /*0018*/ 	.byte	0x04, 0x2f
        /*001a*/ 	.short	(.L_5 - .L_4)
	.align		4
.L_4:
        /*001c*/ 	.word	index@(_Z8cuMatMulPK6__halfS1_PS_)
        /*0020*/ 	.word	0x0000000d


	//----- nvinfo : EIATTR_FRAME_SIZE
	.align		4
.L_5:
        /*0024*/ 	.byte	0x04, 0x11
        /*0026*/ 	.short	(.L_7 - .L_6)
	.align		4
.L_6:
        /*0028*/ 	.word	index@(_Z8cuMatMulPK6__halfS1_PS_)
        /*002c*/ 	.word	0x00000000


	//----- nvinfo : EIATTR_MIN_STACK_SIZE
	.align		4
.L_7:
        /*0030*/ 	.byte	0x04, 0x12
        /*0032*/ 	.short	(.L_9 - .L_8)
	.align		4
.L_8:
        /*0034*/ 	.word	index@(_Z8cuMatMulPK6__halfS1_PS_)
        /*0038*/ 	.word	0x00000000


	//----- nvinfo : EIATTR_MIN_STACK_SIZE
	.align		4
.L_9:
        /*003c*/ 	.byte	0x04, 0x12
        /*003e*/ 	.short	(.L_11 - .L_10)
	.align		4
.L_10:
        /*0040*/ 	.word	index@(_Z8tcMatMulPK6__halfS1_PS_)
        /*0044*/ 	.word	0x00000000
.L_11:


//--------------------- .nv.compat                --------------------------
	.section	.nv.compat,"",@"SHT_CUDA_COMPAT_INFO"
	.align	4
        /*0000*/ 	.byte	0x02, 0x09, 0x00, 0x00, 0x02, 0x02, 0x01, 0x00, 0x02, 0x05, 0x05, 0x00, 0x03, 0x07, 0x01, 0x01
        /*0010*/ 	.byte	0x02, 0x03, 0x00, 0x00, 0x02, 0x06, 0x01, 0x00, 0x04, 0x0b, 0x08, 0x00, 0x09, 0x00, 0x00, 0x00
        /*0020*/ 	.byte	0x00, 0x00, 0x00, 0x00


//--------------------- .nv.info._Z8cuMatMulPK6__halfS1_PS_ --------------------------
	.section	.nv.info._Z8cuMatMulPK6__halfS1_PS_,"",@"SHT_CUDA_INFO"
	.sectionflags	@""
	.align	4


	//----- nvinfo : EIATTR_CUDA_API_VERSION
	.align		4
        /*0000*/ 	.byte	0x04, 0x37
        /*0002*/ 	.short	(.L_13 - .L_12)
.L_12:
        /*0004*/ 	.word	0x00000082


	//----- nvinfo : EIATTR_KPARAM_INFO
	.align		4
.L_13:
        /*0008*/ 	.byte	0x04, 0x17
        /*000a*/ 	.short	(.L_15 - .L_14)
.L_14:
        /*000c*/ 	.word	0x00000000
        /*0010*/ 	.short	0x0002
        /*0012*/ 	.short	0x0010
        /*0014*/ 	.byte	0x00, 0xf5, 0x21, 0x00


	//----- nvinfo : EIATTR_KPARAM_INFO
	.align		4
.L_15:
        /*0018*/ 	.byte	0x04, 0x17
        /*001a*/ 	.short	(.L_17 - .L_16)
.L_16:
        /*001c*/ 	.word	0x00000000
        /*0020*/ 	.short	0x0001
        /*0022*/ 	.short	0x0008
        /*0024*/ 	.byte	0x00, 0xf5, 0x21, 0x00


	//----- nvinfo : EIATTR_KPARAM_INFO
	.align		4
.L_17:
        /*0028*/ 	.byte	0x04, 0x17
        /*002a*/ 	.short	(.L_19 - .L_18)
.L_18:
        /*002c*/ 	.word	0x00000000
        /*0030*/ 	.short	0x0000
        /*0032*/ 	.short	0x0000
        /*0034*/ 	.byte	0x00, 0xf5, 0x21, 0x00


	//----- nvinfo : EIATTR_SPARSE_MMA_MASK
	.align		4
.L_19:
        /*0038*/ 	.byte	0x03, 0x50
        /*003a*/ 	.short	0x0000


	//----- nvinfo : EIATTR_MAXREG_COUNT
	.align		4
        /*003c*/ 	.byte	0x03, 0x1b
        /*003e*/ 	.short	0x00ff


	//----- nvinfo : EIATTR_MERCURY_ISA_VERSION
	.align		4
        /*0040*/ 	.byte	0x03, 0x5f
        /*0042*/ 	.short	0x0101


	//----- nvinfo : EIATTR_VRC_CTA_INIT_COUNT
	.align		4
        /*0044*/ 	.byte	0x02, 0x4a
	.zero		1
	.zero		1


	//----- nvinfo : EIATTR_EXIT_INSTR_OFFSETS
	.align		4
        /*0048*/ 	.byte	0x04, 0x1c
        /*004a*/ 	.short	(.L_21 - .L_20)


	//   ....[0]....
.L_20:
        /*004c*/ 	.word	0x00000910


	//----- nvinfo : EIATTR_CBANK_PARAM_SIZE
	.align		4
.L_21:
        /*0050*/ 	.byte	0x03, 0x19
        /*0052*/ 	.short	0x0018


	//----- nvinfo : EIATTR_PARAM_CBANK
	.align		4
        /*0054*/ 	.byte	0x04, 0x0a
        /*0056*/ 	.short	(.L_23 - .L_22)
	.align		4
.L_22:
        /*0058*/ 	.word	index@(.nv.constant0._Z8cuMatMulPK6__halfS1_PS_)
        /*005c*/ 	.short	0x0380
        /*005e*/ 	.short	0x0018


	//----- nvinfo : EIATTR_SW_WAR
	.align		4
.L_23:
        /*0060*/ 	.byte	0x04, 0x36
        /*0062*/ 	.short	(.L_25 - .L_24)
.L_24:
        /*0064*/ 	.word	0x00000008
.L_25:


//--------------------- .nv.info._Z8tcMatMulPK6__halfS1_PS_ --------------------------
	.section	.nv.info._Z8tcMatMulPK6__halfS1_PS_,"",@"SHT_CUDA_INFO"
	.sectionflags	@""
	.align	4


	//----- nvinfo : EIATTR_CUDA_API_VERSION
	.align		4
        /*0000*/ 	.byte	0x04, 0x37
        /*0002*/ 	.short	(.L_27 - .L_26)
.L_26:
        /*0004*/ 	.word	0x00000082


	//----- nvinfo : EIATTR_KPARAM_INFO
	.align		4
.L_27:
        /*0008*/ 	.byte	0x04, 0x17
        /*000a*/ 	.short	(.L_29 - .L_28)
.L_28:
        /*000c*/ 	.word	0x00000000
        /*0010*/ 	.short	0x0002
        /*0012*/ 	.short	0x0010
        /*0014*/ 	.byte	0x00, 0xf5, 0x21, 0x00


	//----- nvinfo : EIATTR_KPARAM_INFO
	.align		4
.L_29:
        /*0018*/ 	.byte	0x04, 0x17
        /*001a*/ 	.short	(.L_31 - .L_30)
.L_30:
        /*001c*/ 	.word	0x00000000
        /*0020*/ 	.short	0x0001
        /*0022*/ 	.short	0x0008
        /*0024*/ 	.byte	0x00, 0xf5, 0x21, 0x00


	//----- nvinfo : EIATTR_KPARAM_INFO
	.align		4
.L_31:
        /*0028*/ 	.byte	0x04, 0x17
        /*002a*/ 	.short	(.L_33 - .L_32)
.L_32:
        /*002c*/ 	.word	0x00000000
        /*0030*/ 	.short	0x0000
        /*0032*/ 	.short	0x0000
        /*0034*/ 	.byte	0x00, 0xf5, 0x21, 0x00


	//----- nvinfo : EIATTR_SPARSE_MMA_MASK
	.align		4
.L_33:
        /*0038*/ 	.byte	0x03, 0x50
        /*003a*/ 	.short	0x0000


	//----- nvinfo : EIATTR_WMMA_USED
	.align		4
        /*003c*/ 	.byte	0x01, 0x2b
	.zero		2


	//----- nvinfo : EIATTR_MAXREG_COUNT
	.align		4
        /*0040*/ 	.byte	0x03, 0x1b
        /*0042*/ 	.short	0x00ff


	//----- nvinfo : EIATTR_MERCURY_ISA_VERSION
	.align		4
        /*0044*/ 	.byte	0x03, 0x5f
        /*0046*/ 	.short	0x0101


	//----- nvinfo : EIATTR_VRC_CTA_INIT_COUNT
	.align		4
        /*0048*/ 	.byte	0x02, 0x4a
	.zero		1
	.zero		1


	//----- nvinfo : EIATTR_EXIT_INSTR_OFFSETS
	.align		4
        /*004c*/ 	.byte	0x04, 0x1c
        /*004e*/ 	.short	(.L_35 - .L_34)


	//   ....[0]....
.L_34:
        /*0050*/ 	.word	0x00001760


	//----- nvinfo : EIATTR_CBANK_PARAM_SIZE
	.align		4
.L_35:
        /*0054*/ 	.byte	0x03, 0x19
        /*0056*/ 	.short	0x0018


	//----- nvinfo : EIATTR_PARAM_CBANK
	.align		4
        /*0058*/ 	.byte	0x04, 0x0a
        /*005a*/ 	.short	(.L_37 - .L_36)
	.align		4
.L_36:
        /*005c*/ 	.word	index@(.nv.constant0._Z8tcMatMulPK6__halfS1_PS_)
        /*0060*/ 	.short	0x0380
        /*0062*/ 	.short	0x0018


	//----- nvinfo : EIATTR_SW_WAR
	.align		4
.L_37:
        /*0064*/ 	.byte	0x04, 0x36
        /*0066*/ 	.short	(.L_39 - .L_38)
.L_38:
        /*0068*/ 	.word	0x00000008
.L_39:


//--------------------- .nv.callgraph             --------------------------
	.section	.nv.callgraph,"",@"SHT_CUDA_CALLGRAPH"
	.align	4
	.sectionentsize	8
	.align		4
        /*0000*/ 	.word	0x00000000
	.align		4
        /*0004*/ 	.word	0xffffffff
	.align		4
        /*0008*/ 	.word	0x00000000
	.align		4
        /*000c*/ 	.word	0xfffffffe
	.align		4
        /*0010*/ 	.word	0x00000000
	.align		4
        /*0014*/ 	.word	0xfffffffd
	.align		4
        /*0018*/ 	.word	0x00000000
	.align		4
        /*001c*/ 	.word	0xfffffffc


//--------------------- .text._Z8cuMatMulPK6__halfS1_PS_ --------------------------
	.section	.text._Z8cuMatMulPK6__halfS1_PS_,"ax",@progbits
	.align	128
        .global         _Z8cuMatMulPK6__halfS1_PS_
        .type           _Z8cuMatMulPK6__halfS1_PS_,@function
        .size           _Z8cuMatMulPK6__halfS1_PS_,(.L_x_4 - _Z8cuMatMulPK6__halfS1_PS_)
        .other          _Z8cuMatMulPK6__halfS1_PS_,@"STO_CUDA_ENTRY STV_DEFAULT"
_Z8cuMatMulPK6__halfS1_PS_:
.text._Z8cuMatMulPK6__halfS1_PS_:
[----:B------:R-:W-:Y:S01]  /*0000*/  LDC R1, c[0x0][0x37c] ;  /* 0x0000df00ff017b82 */ /* 0x000fe20000000800 */
[----:B------:R-:W0:Y:S07]  /*0010*/  S2R R3, SR_TID.X ;  /* 0x0000000000037919 */ /* 0x000e2e0000002100 */
[----:B------:R-:W0:Y:S01]  /*0020*/  S2UR UR4, SR_CTAID.X ;  /* 0x00000000000479c3 */ /* 0x000e220000002500 */
[----:B------:R-:W1:Y:S01]  /*0030*/  I2F.F16 R0, 0x4 ;  /* 0x0000000400007906 */ /* 0x000e620000200c00 */
[----:B------:R-:W2:Y:S01]  /*0040*/  LDCU.64 UR6, c[0x0][0x358] ;  /* 0x00006b00ff0677ac */ /* 0x000ea20008000a00 */
[----:B------:R-:W-:-:S05]  /*0050*/  UMOV UR5, 0x989680 ;  /* 0x0098968000057882 */ /* 0x000fca0000000000 */
[----:B------:R-:W0:Y:S02]  /*0060*/  LDC R6, c[0x0][0x360] ;  /* 0x0000d800ff067b82 */ /* 0x000e240000000800 */
[----:B0-----:R-:W-:Y:S01]  /*0070*/  IMAD R6, R6, UR4, R3 ;  /* 0x0000000406067c24 */ /* 0x001fe2000f8e0203 */
[----:B-12---:R-:W-:-:S06]  /*0080*/  UMOV UR4, URZ ;  /* 0x000000ff00047c82 */ /* 0x006fcc0008000000 */
.L_x_0:
[----:B------:R-:W0:Y:S08]  /*0090*/  LDC.64 R2, c[0x0][0x388] ;  /* 0x0000e200ff027b82 */ /* 0x000e300000000a00 */
[----:B-1----:R-:W1:Y:S01]  /*00a0*/  LDC.64 R4, c[0x0][0x390] ;  /* 0x0000e400ff047b82 */ /* 0x002e620000000a00 */
[----:B0-----:R-:W-:-:S05]  /*00b0*/  IMAD.WIDE R2, R6, 0x2, R2 ;  /* 0x0000000206027825 */ /* 0x001fca00078e0202 */
[----:B------:R-:W2:Y:S01]  /*00c0*/  LDG.E.U16 R7, desc[UR6][R2.64] ;  /* 0x0000000602077981 */ /* 0x000ea2000c1e1500 */
[----:B-1----:R-:W-:-:S04]  /*00d0*/  IMAD.WIDE R4, R6, 0x2, R4 ;  /* 0x0000000206047825 */ /* 0x002fc800078e0204 */
[----:B--2---:R-:W-:-:S05]  /*00e0*/  HADD2 R7, R7.H0_H0, R0.H0_H0 ;  /* 0x2000000007077230 */ /* 0x004fca0000000800 */
[----:B------:R-:W-:-:S05]  /*00f0*/  PRMT R8, R7, 0x7610, R8 ;  /* 0x0000761007087816 */ /* 0x000fca0000000008 */
[----:B------:R0:W-:Y:S04]  /*0100*/  STG.E.U16 desc[UR6][R4.64], R8 ;  /* 0x0000000804007986 */ /* 0x0001e8000c101506 */
[----:B------:R-:W2:Y:S02]  /*0110*/  LDG.E.U16 R7, desc[UR6][R2.64+0x20] ;  /* 0x0000200602077981 */ /* 0x000ea4000c1e1500 */
[----:B--2---:R-:W-:-:S05]  /*0120*/  HADD2 R7, R7.H0_H0, R0.H0_H0 ;  /* 0x2000000007077230 */ /* 0x004fca0000000800 */
[----:B------:R-:W-:-:S05]  /*0130*/  PRMT R9, R7, 0x7610, R9 ;  /* 0x0000761007097816 */ /* 0x000fca0000000009 */
[----:B------:R1:W-:Y:S04]  /*0140*/  STG.E.U16 desc[UR6][R4.64+0x20], R9 ;  /* 0x0000200904007986 */ /* 0x0003e8000c101506 */
[----:B------:R-:W2:Y:S02]  /*0150*/  LDG.E.U16 R7, desc[UR6][R2.64+0x40] ;  /* 0x0000400602077981 */ /* 0x000ea4000c1e1500 */
[----:B--2---:R-:W-:-:S05]  /*0160*/  HADD2 R7, R7.H0_H0, R0.H0_H0 ;  /* 0x2000000007077230 */ /* 0x004fca0000000800 */
[----:B------:R-:W-:-:S05]  /*0170*/  PRMT R10, R7, 0x7610, R10 ;  /* 0x00007610070a7816 */ /* 0x000fca000000000a */
[----:B------:R2:W-:Y:S04]  /*0180*/  STG.E.U16 desc[UR6][R4.64+0x40], R10 ;  /* 0x0000400a04007986 */ /* 0x0005e8000c101506 */
[----:B------:R-:W3:Y:S02]  /*0190*/  LDG.E.U16 R7, desc[UR6][R2.64+0x60] ;  /* 0x0000600602077981 */ /* 0x000ee4000c1e1500 */
[----:B---3--:R-:W-:-:S05]  /*01a0*/  HADD2 R7, R7.H0_H0, R0.H0_H0 ;  /* 0x2000000007077230 */ /* 0x008fca0000000800 */
[----:B0-----:R-:W-:-:S05]  /*01b0*/  PRMT R8, R7, 0x7610, R8 ;  /* 0x0000761007087816 */ /* 0x001fca0000000008 */
[----:B------:R0:W-:Y:S04]  /*01c0*/  STG.E.U16 desc[UR6][R4.64+0x60], R8 ;  /* 0x0000600804007986 */ /* 0x0001e8000c101506 */
[----:B------:R-:W3:Y:S02]  /*01d0*/  LDG.E.U16 R7, desc[UR6][R2.64+0x80] ;  /* 0x0000800602077981 */ /* 0x000ee4000c1e1500 */
[----:B---3--:R-:W-:-:S05]  /*01e0*/  HADD2 R7, R7.H0_H0, R0.H0_H0 ;  /* 0x2000000007077230 */ /* 0x008fca0000000800 */
[----:B-1----:R-:W-:-:S05]  /*01f0*/  PRMT R9, R7, 0x7610, R9 ;  /* 0x0000761007097816 */ /* 0x002fca0000000009 */
[----:B------:R1:W-:Y:S04]  /*0200*/  STG.E.U16 desc[UR6][R4.64+0x80], R9 ;  /* 0x0000800904007986 */ /* 0x0003e8000c101506 */
[----:B------:R-:W3:Y:S02]  /*0210*/  LDG.E.U16 R7, desc[UR6][R2.64+0xa0] ;  /* 0x0000a00602077981 */ /* 0x000ee4000c1e1500 */
[----:B---3--:R-:W-:-:S05]  /*0220*/  HADD2 R7, R7.H0_H0, R0.H0_H0 ;  /* 0x2000000007077230 */ /* 0x008fca0000000800 */
[----:B--2---:R-:W-:-:S05]  /*0230*/  PRMT R10, R7, 0x7610, R10 ;  /* 0x00007610070a7816 */ /* 0x004fca000000000a */
        /* <DEDUP_REMOVED lines=97> */
[----:B------:R-:W2:Y:S02]  /*0850*/  LDG.E.U16 R7, desc[UR6][R2.64+0x1c0] ;  /* 0x0001c00602077981 */ /* 0x000ea4000c1e1500 */
[----:B--2---:R-:W-:-:S05]  /*0860*/  HADD2 R7, R7.H0_H0, R0.H0_H0 ;  /* 0x2000000007077230 */ /* 0x004fca0000000800 */
[----:B0-----:R-:W-:-:S05]  /*0870*/  PRMT R8, R7, 0x7610, R8 ;  /* 0x0000761007087816 */ /* 0x001fca0000000008 */
[----:B------:R1:W-:Y:S04]  /*0880*/  STG.E.U16 desc[UR6][R4.64+0x1c0], R8 ;  /* 0x0001c00804007986 */ /* 0x0003e8000c101506 */
[----:B------:R-:W2:Y:S01]  /*0890*/  LDG.E.U16 R7, desc[UR6][R2.64+0x1e0] ;  /* 0x0001e00602077981 */ /* 0x000ea2000c1e1500 */
[----:B------:R-:W-:-:S04]  /*08a0*/  UIADD3 UR5, UP0, UPT, UR5, -0x2, URZ ;  /* 0xfffffffe05057890 */ /* 0x000fc8000ff1e0ff */
[----:B------:R-:W-:Y:S02]  /*08b0*/  UIADD3.X UR4, UPT, UPT, UR4, -0x1, URZ, UP0, !UPT ;  /* 0xffffffff04047890 */ /* 0x000fe400087fe4ff */
[----:B------:R-:W-:-:S04]  /*08c0*/  UISETP.NE.U32.AND UP0, UPT, UR5, URZ, UPT ;  /* 0x000000ff0500728c */ /* 0x000fc8000bf05070 */
[----:B------:R-:W-:Y:S01]  /*08d0*/  UISETP.NE.AND.EX UP0, UPT, UR4, URZ, UPT, UP0 ;  /* 0x000000ff0400728c */ /* 0x000fe2000bf05300 */
[----:B--2---:R-:W-:-:S05]  /*08e0*/  HADD2 R7, R7.H0_H0, R0.H0_H0 ;  /* 0x2000000007077230 */ /* 0x004fca0000000800 */
[----:B------:R1:W-:Y:S03]  /*08f0*/  STG.E.U16 desc[UR6][R4.64+0x1e0], R7 ;  /* 0x0001e00704007986 */ /* 0x0003e6000c101506 */
[----:B------:R-:W-:Y:S05]  /*0900*/  BRA.U UP0, `(.L_x_0) ;  /* 0xfffffff500e07547 */ /* 0x000fea000b83ffff */
[----:B------:R-:W-:Y:S05]  /*0910*/  EXIT ;  /* 0x000000000000794d */ /* 0x000fea0003800000 */
.L_x_1:
[----:B------:R-:W-:-:S00]  /*0920*/  BRA `(.L_x_1) ;  /* 0xfffffffc00fc7947 */ /* 0x000fc0000383ffff */
[----:B------:R-:W-:-:S00]  /*0930*/  NOP ;  /* 0x0000000000007918 */ /* 0x000fc00000000000 */
        /* <DEDUP_REMOVED lines=12> */
.L_x_4:


//--------------------- .text._Z8tcMatMulPK6__halfS1_PS_ --------------------------
	.section	.text._Z8tcMatMulPK6__halfS1_PS_,"ax",@progbits
	.align	128
        .global         _Z8tcMatMulPK6__halfS1_PS_
        .type           _Z8tcMatMulPK6__halfS1_PS_,@function
        .size           _Z8tcMatMulPK6__halfS1_PS_,(.L_x_5 - _Z8tcMatMulPK6__halfS1_PS_)
        .other          _Z8tcMatMulPK6__halfS1_PS_,@"STO_CUDA_ENTRY STV_DEFAULT"
_Z8tcMatMulPK6__halfS1_PS_:
.text._Z8tcMatMulPK6__halfS1_PS_:
[----:B------:R-:W-:Y:S01]  /*0000*/  LDC R1, c[0x0][0x37c] ;  /* 0x0000df00ff017b82 */ /* 0x000fe20000000800 */
[----:B------:R-:W0:Y:S01]  /*0010*/  LDCU.64 UR6, c[0x0][0x358] ;  /* 0x00006b00ff0677ac */ /* 0x000e220008000a00 */
[----:B------:R-:W1:Y:S01]  /*0020*/  LDCU.64 UR12, c[0x0][0x390] ;  /* 0x00007200ff0c77ac */ /* 0x000e620008000a00 */
[----:B------:R-:W2:Y:S01]  /*0030*/  LDCU.128 UR8, c[0x0][0x380] ;  /* 0x00007000ff0877ac */ /* 0x000ea20008000c00 */
[----:B------:R-:W-:Y:S01]  /*0040*/  UMOV UR5, 0x989680 ;  /* 0x0098968000057882 */ /* 0x000fe20000000000 */
[----:B------:R-:W-:-:S05]  /*0050*/  UMOV UR4, URZ ;  /* 0x000000ff00047c82 */ /* 0x000fca0008000000 */
.L_x_2:
[----:B------:R-:W3:Y:S01]  /*0060*/  S2R R3, SR_LANEID ;  /* 0x0000000000037919 */ /* 0x000ee20000000000 */
[----:B----4-:R-:W-:Y:S01]  /*0070*/  IMAD.MOV.U32 R13, RZ, RZ, RZ ;  /* 0x000000ffff0d7224 */ /* 0x010fe200078e00ff */
[----:B---3--:R-:W-:Y:S02]  /*0080*/  LOP3.LUT R12, R3, 0x3, RZ, 0xc0, !PT ;  /* 0x00000003030c7812 */ /* 0x008fe400078ec0ff */
[----:B------:R-:W-:-:S05]  /*0090*/  SHF.R.U32.HI R3, RZ, 0x2, R3 ;  /* 0x00000002ff037819 */ /* 0x000fca0000011603 */
[----:B------:R-:W-:-:S03]  /*00a0*/  IMAD.WIDE.U32 R12, R3, 0x8, R12 ;  /* 0x00000008030c7825 */ /* 0x000fc600078e000c */
[----:B--2---:R-:W-:-:S04]  /*00b0*/  LEA R4, P0, R12, UR8, 0x2 ;  /* 0x000000080c047c11 */ /* 0x004fc8000f8010ff */
[----:B------:R-:W-:-:S05]  /*00c0*/  LEA.HI.X R5, R12, UR9, R13, 0x2, P0 ;  /* 0x000000090c057c11 */ /* 0x000fca00080f140d */
[----:B0-----:R-:W2:Y:S04]  /*00d0*/  LDG.E R8, desc[UR6][R4.64] ;  /* 0x0000000604087981 */ /* 0x001ea8000c1e1900 */
[----:B------:R-:W3:Y:S04]  /*00e0*/  LDG.E R9, desc[UR6][R4.64+0x10] ;  /* 0x0000100604097981 */ /* 0x000ee8000c1e1900 */
[----:B------:R-:W4:Y:S04]  /*00f0*/  LDG.E R10, desc[UR6][R4.64+0x100] ;  /* 0x00010006040a7981 */ /* 0x000f28000c1e1900 */
[----:B------:R-:W5:Y:S01]  /*0100*/  LDG.E R11, desc[UR6][R4.64+0x110] ;  /* 0x00011006040b7981 */ /* 0x000f62000c1e1900 */
[----:B------:R-:W-:-:S04]  /*0110*/  LEA R2, P0, R12, UR10, 0x2 ;  /* 0x0000000a0c027c11 */ /* 0x000fc8000f8010ff */
[----:B------:R-:W-:-:S05]  /*0120*/  LEA.HI.X R3, R12, UR11, R13, 0x2, P0 ;  /* 0x0000000b0c037c11 */ /* 0x000fca00080f140d */
[----:B------:R-:W5:Y:S04]  /*0130*/  LDG.E R6, desc[UR6][R2.64] ;  /* 0x0000000602067981 */ /* 0x000f68000c1e1900 */
[----:B------:R-:W5:Y:S04]  /*0140*/  LDG.E R7, desc[UR6][R2.64+0x10] ;  /* 0x0000100602077981 */ /* 0x000f68000c1e1900 */
[----:B------:R-:W5:Y:S04]  /*0150*/  LDG.E R14, desc[UR6][R2.64+0x100] ;  /* 0x00010006020e7981 */ /* 0x000f68000c1e1900 */
[----:B------:R-:W5:Y:S04]  /*0160*/  LDG.E R15, desc[UR6][R2.64+0x110] ;  /* 0x00011006020f7981 */ /* 0x000f68000c1e1900 */
[----:B--2---:R-:W-:Y:S04]  /*0170*/  MOVM.16.MT88 R8, R8 ;  /* 0x000000000808723a */ /* 0x004fe80000000000 */
[----:B---3--:R-:W-:Y:S04]  /*0180*/  MOVM.16.MT88 R9, R9 ;  /* 0x000000000909723a */ /* 0x008fe80000000000 */
[----:B----4-:R-:W-:Y:S04]  /*0190*/  MOVM.16.MT88 R10, R10 ;  /* 0x000000000a0a723a */ /* 0x010fe80000000000 */
[----:B-----5:R-:W0:Y:S02]  /*01a0*/  MOVM.16.MT88 R11, R11 ;  /* 0x000000000b0b723a */ /* 0x020e240000000000 */
[----:B0-----:R-:W-:Y:S01]  /*01b0*/  HMMA.16816.F16 R16, R8, R6, RZ ;  /* 0x000000060810723c */ /* 0x001fe200000008ff */
[----:B-1----:R-:W-:-:S04]  /*01c0*/  LEA R6, P0, R12, UR12, 0x2 ;  /* 0x0000000c0c067c11 */ /* 0x002fc8000f8010ff */
[----:B------:R-:W-:-:S03]  /*01d0*/  LEA.HI.X R7, R12, UR13, R13, 0x2, P0 ;  /* 0x0000000d0c077c11 */ /* 0x000fc600080f140d */
[----:B------:R-:W-:Y:S11]  /*01e0*/  HMMA.16816.F16 R14, R8, R14, RZ ;  /* 0x0000000e080e723c */ /* 0x000ff600000008ff */
[----:B------:R-:W0:Y:S04]  /*01f0*/  MOVM.16.MT88 R19, R16 ;  /* 0x000000001013723a */ /* 0x000e280000000000 */
[----:B------:R-:W1:Y:S04]  /*0200*/  MOVM.16.MT88 R17, R17 ;  /* 0x000000001111723a */ /* 0x000e680000000000 */
[----:B------:R-:W2:Y:S04]  /*0210*/  MOVM.16.MT88 R21, R14 ;  /* 0x000000000e15723a */ /* 0x000ea80000000000 */
[----:B------:R-:W3:Y:S04]  /*0220*/  MOVM.16.MT88 R15, R15 ;  /* 0x000000000f0f723a */ /* 0x000ee80000000000 */
[----:B0-----:R0:W-:Y:S04]  /*0230*/  STG.E desc[UR6][R6.64], R19 ;  /* 0x0000001306007986 */ /* 0x0011e8000c101906 */
[----:B-1----:R-:W-:Y:S04]  /*0240*/  STG.E desc[UR6][R6.64+0x10], R17 ;  /* 0x0000101106007986 */ /* 0x002fe8000c101906 */
[----:B--2---:R-:W-:Y:S04]  /*0250*/  STG.E desc[UR6][R6.64+0x100], R21 ;  /* 0x0001001506007986 */ /* 0x004fe8000c101906 */
[----:B---3--:R-:W-:Y:S04]  /*0260*/  STG.E desc[UR6][R6.64+0x110], R15 ;  /* 0x0001100f06007986 */ /* 0x008fe8000c101906 */
[----:B------:R-:W2:Y:S04]  /*0270*/  LDG.E R8, desc[UR6][R4.64] ;  /* 0x0000000604087981 */ /* 0x000ea8000c1e1900 */
[----:B------:R-:W3:Y:S04]  /*0280*/  LDG.E R9, desc[UR6][R4.64+0x10] ;  /* 0x0000100604097981 */ /* 0x000ee8000c1e1900 */
[----:B------:R-:W4:Y:S04]  /*0290*/  LDG.E R10, desc[UR6][R4.64+0x100] ;  /* 0x00010006040a7981 */ /* 0x000f28000c1e1900 */
[----:B------:R-:W5:Y:S04]  /*02a0*/  LDG.E R11, desc[UR6][R4.64+0x110] ;  /* 0x00011006040b7981 */ /* 0x000f68000c1e1900 */
[----:B------:R-:W5:Y:S04]  /*02b0*/  LDG.E R12, desc[UR6][R2.64] ;  /* 0x00000006020c7981 */ /* 0x000f68000c1e1900 */
[----:B------:R-:W5:Y:S04]  /*02c0*/  LDG.E R13, desc[UR6][R2.64+0x10] ;  /* 0x00001006020d7981 */ /* 0x000f68000c1e1900 */
[----:B------:R-:W5:Y:S04]  /*02d0*/  LDG.E R18, desc[UR6][R2.64+0x100] ;  /* 0x0001000602127981 */ /* 0x000f68000c1e1900 */
[----:B0-----:R-:W5:Y:S04]  /*02e0*/  LDG.E R19, desc[UR6][R2.64+0x110] ;  /* 0x0001100602137981 */ /* 0x001f68000c1e1900 */
[----:B--2---:R-:W-:Y:S04]  /*02f0*/  MOVM.16.MT88 R8, R8 ;  /* 0x000000000808723a */ /* 0x004fe80000000000 */
[----:B---3--:R-:W-:Y:S04]  /*0300*/  MOVM.16.MT88 R9, R9 ;  /* 0x000000000909723a */ /* 0x008fe80000000000 */
[----:B----4-:R-:W-:Y:S04]  /*0310*/  MOVM.16.MT88 R10, R10 ;  /* 0x000000000a0a723a */ /* 0x010fe80000000000 */
[----:B-----5:R-:W0:Y:S02]  /*0320*/  MOVM.16.MT88 R11, R11 ;  /* 0x000000000b0b723a */ /* 0x020e240000000000 */
[C---:B0-----:R-:W-:Y:S08]  /*0330*/  HMMA.16816.F16 R12, R8.reuse, R12, RZ ;  /* 0x0000000c080c723c */ /* 0x041ff000000008ff */
        /* <DEDUP_REMOVED lines=302> */
[----:B0-----:R-:W5:Y:S01]  /*1620*/  LDG.E R13, desc[UR6][R2.64+0x110] ;  /* 0x00011006020d7981 */ /* 0x001f62000c1e1900 */
[----:B------:R-:W-:-:S04]  /*1630*/  UIADD3 UR5, UP0, UPT, UR5, -0x10, URZ ;  /* 0xfffffff005057890 */ /* 0x000fc8000ff1e0ff */
[----:B------:R-:W-:Y:S02]  /*1640*/  UIADD3.X UR4, UPT, UPT, UR4, -0x1, URZ, UP0, !UPT ;  /* 0xffffffff04047890 */ /* 0x000fe400087fe4ff */
[----:B------:R-:W-:-:S04]  /*1650*/  UISETP.NE.U32.AND UP0, UPT, UR5, URZ, UPT ;  /* 0x000000ff0500728c */ /* 0x000fc8000bf05070 */
[----:B------:R-:W-:Y:S01]  /*1660*/  UISETP.NE.AND.EX UP0, UPT, UR4, URZ, UPT, UP0 ;  /* 0x000000ff0400728c */ /* 0x000fe2000bf05300 */
        /* <DEDUP_REMOVED lines=11> */
[----:B-1----:R4:W-:Y:S04]  /*1720*/  STG.E desc[UR6][R6.64+0x10], R19 ;  /* 0x0000101306007986 */ /* 0x0029e8000c101906 */
[----:B--2---:R4:W-:Y:S04]  /*1730*/  STG.E desc[UR6][R6.64+0x100], R15 ;  /* 0x0001000f06007986 */ /* 0x0049e8000c101906 */
[----:B---3--:R4:W-:Y:S01]  /*1740*/  STG.E desc[UR6][R6.64+0x110], R13 ;  /* 0x0001100d06007986 */ /* 0x0089e2000c101906 */
[----:B------:R-:W-:Y:S05]  /*1750*/  BRA.U UP0, `(.L_x_2) ;  /* 0xffffffe900407547 */ /* 0x000fea000b83ffff */
[----:B------:R-:W-:Y:S05]  /*1760*/  EXIT ;  /* 0x000000000000794d */ /* 0x000fea0003800000 */
.L_x_3:
        /* <DEDUP_REMOVED lines=9> */
.L_x_5:


//--------------------- .nv.shared.reserved.0     --------------------------
	.section	.nv.shared.reserved.0,"aw",@nobits
	.weak		__nv_reservedSMEM_offset_0_alias
	.size		__nv_reservedSMEM_offset_0_alias, 0, 64
	.other		__nv_reservedSMEM_offset_0_alias,@"STO_CUDA_RESERVED_SHARED STV_DEFAULT"
__nv_reservedSMEM_offset_0_alias:
	.zero		0
	.zero		64


//--------------------- .nv.constant0._Z8cuMatMulPK6__halfS1_PS_ --------------------------
	.section	.nv.constant0._Z8cuMatMulPK6__halfS1_PS_,"a",@progbits
	.sectionflags	@""
	.align	4
.nv.constant0._Z8cuMatMulPK6__halfS1_PS_:
	.zero		920


//--------------------- .nv.constant0._Z8tcMatMulPK6__halfS1_PS_ --------------------------
	.section	.nv.constant0._Z8tcMatMulPK6__halfS1_PS_,"a",@progbits
	.sectionflags	@""
	.align	4
.nv.constant0._Z8tcMatMulPK6__halfS1_PS_:
	.zero		920


//--------------------- SYMBOLS --------------------------

	.type		.nv.reservedSmem.offset0,@object
	.size		.nv.reservedSmem.offset0,0x4
